//
// Generated by NVIDIA NVVM Compiler
//
// Compiler Build ID: CL-36424714
// Cuda compilation tools, release 13.0, V13.0.88
// Based on NVVM 20.0.0
//

.version 9.0
.target sm_100
.address_size 64

	// .globl	mmkernel
// _ZZ8mmkernelE2cc has been demoted

.visible .entry mmkernel(
	.param .u64 .ptr .align 1 mmkernel_param_0,
	.param .u64 .ptr .align 1 mmkernel_param_1,
	.param .u64 .ptr .align 1 mmkernel_param_2,
	.param .u32 mmkernel_param_3,
	.param .u32 mmkernel_param_4,
	.param .u32 mmkernel_param_5,
	.param .u32 mmkernel_param_6,
	.param .u32 mmkernel_param_7,
	.param .u32 mmkernel_param_8
)
{
	.reg .pred 	%p<11>;
	.reg .b32 	%r<73>;
	.reg .b32 	%f<122>;
	.reg .b64 	%rd<55>;
	// demoted variable
	.shared .align 4 .b8 _ZZ8mmkernelE2cc[2048];
	ld.param.u64 	%rd5, [mmkernel_param_1];
	ld.param.u64 	%rd4, [mmkernel_param_2];
	ld.param.u32 	%r24, [mmkernel_param_3];
	ld.param.u32 	%r25, [mmkernel_param_4];
	ld.param.u32 	%r26, [mmkernel_param_5];
	ld.param.u32 	%r27, [mmkernel_param_8];
	cvta.to.global.u64 	%rd1, %rd5;
	mov.u32 	%r1, %tid.x;
	mov.u32 	%r2, %ntid.x;
	mov.u32 	%r28, %ctaid.x;
	mul.lo.s32 	%r29, %r2, %r28;
	shl.b32 	%r30, %r29, 1;
	add.s32 	%r3, %r30, %r1;
	mov.u32 	%r4, %ctaid.y;
	setp.lt.s32 	%p1, %r27, 1;
	mov.f32 	%f118, 0f00000000;
	mov.f32 	%f119, %f118;
	@%p1 bra 	$L__BB0_14;
	and.b32  	%r5, %r2, 7;
	shl.b32 	%r6, %r25, 3;
	cvta.to.global.u64 	%rd2, %rd4;
	mov.f32 	%f119, 0f00000000;
	mov.b32 	%r65, 0;
	mul.wide.s32 	%rd42, %r25, 4;
	mov.f32 	%f118, %f119;
$L__BB0_2:
	mov.u32 	%r7, %r65;
	setp.lt.u32 	%p2, %r2, 8;
	add.s32 	%r32, %r7, %r1;
	mad.lo.s32 	%r33, %r32, %r26, %r4;
	mul.wide.s32 	%rd6, %r33, 4;
	add.s64 	%rd7, %rd2, %rd6;
	ld.global.f32 	%f32, [%rd7];
	shl.b32 	%r34, %r1, 2;
	mov.u32 	%r35, _ZZ8mmkernelE2cc;
	add.s32 	%r36, %r35, %r34;
	st.shared.f32 	[%r36], %f32;
	bar.sync 	0;
	add.s32 	%r65, %r7, %r2;
	mov.u32 	%r70, %r7;
	@%p2 bra 	$L__BB0_5;
	and.b32  	%r38, %r2, -8;
	neg.s32 	%r68, %r38;
	mad.lo.s32 	%r67, %r25, %r7, %r3;
	add.s32 	%r66, %r35, 16;
	mov.u32 	%r70, %r7;
$L__BB0_4:
	.pragma "nounroll";
	mul.wide.s32 	%rd8, %r67, 4;
	add.s64 	%rd9, %rd1, %rd8;
	ld.global.f32 	%f33, [%rd9];
	ld.shared.f32 	%f34, [%r66+-16];
	fma.rn.f32 	%f35, %f33, %f34, %f118;
	shl.b32 	%r40, %r2, 2;
	cvt.u64.u32 	%rd10, %r40;
	add.s64 	%rd11, %rd9, %rd10;
	ld.global.f32 	%f36, [%rd11];
	fma.rn.f32 	%f37, %f36, %f34, %f119;
	mul.wide.s32 	%rd12, %r25, 4;
	add.s64 	%rd13, %rd9, %rd12;
	ld.global.f32 	%f38, [%rd13];
	ld.shared.f32 	%f39, [%r66+-12];
	fma.rn.f32 	%f40, %f38, %f39, %f35;
	add.s64 	%rd14, %rd13, %rd10;
	ld.global.f32 	%f41, [%rd14];
	fma.rn.f32 	%f42, %f41, %f39, %f37;
	add.s64 	%rd15, %rd13, %rd12;
	ld.global.f32 	%f43, [%rd15];
	ld.shared.f32 	%f44, [%r66+-8];
	fma.rn.f32 	%f45, %f43, %f44, %f40;
	add.s64 	%rd16, %rd15, %rd10;
	ld.global.f32 	%f46, [%rd16];
	fma.rn.f32 	%f47, %f46, %f44, %f42;
	add.s64 	%rd17, %rd15, %rd12;
	ld.global.f32 	%f48, [%rd17];
	ld.shared.f32 	%f49, [%r66+-4];
	fma.rn.f32 	%f50, %f48, %f49, %f45;
	add.s64 	%rd18, %rd17, %rd10;
	ld.global.f32 	%f51, [%rd18];
	fma.rn.f32 	%f52, %f51, %f49, %f47;
	add.s64 	%rd19, %rd17, %rd12;
	ld.global.f32 	%f53, [%rd19];
	ld.shared.f32 	%f54, [%r66];
	fma.rn.f32 	%f55, %f53, %f54, %f50;
	add.s64 	%rd20, %rd19, %rd10;
	ld.global.f32 	%f56, [%rd20];
	fma.rn.f32 	%f57, %f56, %f54, %f52;
	add.s64 	%rd21, %rd19, %rd12;
	ld.global.f32 	%f58, [%rd21];
	ld.shared.f32 	%f59, [%r66+4];
	fma.rn.f32 	%f60, %f58, %f59, %f55;
	add.s64 	%rd22, %rd21, %rd10;
	ld.global.f32 	%f61, [%rd22];
	fma.rn.f32 	%f62, %f61, %f59, %f57;
	add.s64 	%rd23, %rd21, %rd12;
	ld.global.f32 	%f63, [%rd23];
	ld.shared.f32 	%f64, [%r66+8];
	fma.rn.f32 	%f65, %f63, %f64, %f60;
	add.s64 	%rd24, %rd23, %rd10;
	ld.global.f32 	%f66, [%rd24];
	fma.rn.f32 	%f67, %f66, %f64, %f62;
	add.s64 	%rd25, %rd23, %rd12;
	ld.global.f32 	%f68, [%rd25];
	ld.shared.f32 	%f69, [%r66+12];
	fma.rn.f32 	%f118, %f68, %f69, %f65;
	add.s64 	%rd26, %rd25, %rd10;
	ld.global.f32 	%f70, [%rd26];
	fma.rn.f32 	%f119, %f70, %f69, %f67;
	add.s32 	%r70, %r70, 8;
	add.s32 	%r68, %r68, 8;
	add.s32 	%r67, %r67, %r6;
	add.s32 	%r66, %r66, 32;
	setp.ne.s32 	%p3, %r68, 0;
	@%p3 bra 	$L__BB0_4;
$L__BB0_5:
	setp.eq.s32 	%p4, %r5, 0;
	@%p4 bra 	$L__BB0_13;
	add.s32 	%r41, %r5, -1;
	setp.lt.u32 	%p5, %r41, 3;
	@%p5 bra 	$L__BB0_8;
	mad.lo.s32 	%r42, %r70, %r25, %r3;
	mul.wide.s32 	%rd27, %r42, 4;
	add.s64 	%rd28, %rd1, %rd27;
	ld.global.f32 	%f72, [%rd28];
	sub.s32 	%r43, %r70, %r7;
	shl.b32 	%r44, %r43, 2;
	mov.u32 	%r45, _ZZ8mmkernelE2cc;
	add.s32 	%r46, %r45, %r44;
	ld.shared.f32 	%f73, [%r46];
	fma.rn.f32 	%f74, %f72, %f73, %f118;
	shl.b32 	%r47, %r2, 2;
	cvt.u64.u32 	%rd29, %r47;
	add.s64 	%rd30, %rd28, %rd29;
	ld.global.f32 	%f75, [%rd30];
	fma.rn.f32 	%f76, %f75, %f73, %f119;
	add.s64 	%rd32, %rd28, %rd42;
	ld.global.f32 	%f77, [%rd32];
	ld.shared.f32 	%f78, [%r46+4];
	fma.rn.f32 	%f79, %f77, %f78, %f74;
	add.s64 	%rd33, %rd32, %rd29;
	ld.global.f32 	%f80, [%rd33];
	fma.rn.f32 	%f81, %f80, %f78, %f76;
	add.s64 	%rd34, %rd32, %rd42;
	ld.global.f32 	%f82, [%rd34];
	ld.shared.f32 	%f83, [%r46+8];
	fma.rn.f32 	%f84, %f82, %f83, %f79;
	add.s64 	%rd35, %rd34, %rd29;
	ld.global.f32 	%f85, [%rd35];
	fma.rn.f32 	%f86, %f85, %f83, %f81;
	add.s64 	%rd36, %rd34, %rd42;
	ld.global.f32 	%f87, [%rd36];
	ld.shared.f32 	%f88, [%r46+12];
	fma.rn.f32 	%f118, %f87, %f88, %f84;
	add.s64 	%rd37, %rd36, %rd29;
	ld.global.f32 	%f89, [%rd37];
	fma.rn.f32 	%f119, %f89, %f88, %f86;
	add.s32 	%r70, %r70, 4;
$L__BB0_8:
	and.b32  	%r48, %r2, 3;
	setp.eq.s32 	%p6, %r48, 0;
	@%p6 bra 	$L__BB0_13;
	setp.eq.s32 	%p7, %r48, 1;
	@%p7 bra 	$L__BB0_11;
	mad.lo.s32 	%r49, %r70, %r25, %r3;
	mul.wide.s32 	%rd38, %r49, 4;
	add.s64 	%rd39, %rd1, %rd38;
	ld.global.f32 	%f91, [%rd39];
	sub.s32 	%r50, %r70, %r7;
	shl.b32 	%r51, %r50, 2;
	mov.u32 	%r52, _ZZ8mmkernelE2cc;
	add.s32 	%r53, %r52, %r51;
	ld.shared.f32 	%f92, [%r53];
	fma.rn.f32 	%f93, %f91, %f92, %f118;
	shl.b32 	%r54, %r2, 2;
	cvt.u64.u32 	%rd40, %r54;
	add.s64 	%rd41, %rd39, %rd40;
	ld.global.f32 	%f94, [%rd41];
	fma.rn.f32 	%f95, %f94, %f92, %f119;
	add.s64 	%rd43, %rd39, %rd42;
	ld.global.f32 	%f96, [%rd43];
	ld.shared.f32 	%f97, [%r53+4];
	fma.rn.f32 	%f118, %f96, %f97, %f93;
	add.s64 	%rd44, %rd43, %rd40;
	ld.global.f32 	%f98, [%rd44];
	fma.rn.f32 	%f119, %f98, %f97, %f95;
	add.s32 	%r70, %r70, 2;
$L__BB0_11:
	and.b32  	%r55, %r2, 1;
	setp.eq.b32 	%p8, %r55, 1;
	not.pred 	%p9, %p8;
	@%p9 bra 	$L__BB0_13;
	mad.lo.s32 	%r56, %r70, %r25, %r3;
	mul.wide.s32 	%rd45, %r56, 4;
	add.s64 	%rd46, %rd1, %rd45;
	ld.global.f32 	%f99, [%rd46];
	sub.s32 	%r57, %r70, %r7;
	shl.b32 	%r58, %r57, 2;
	mov.u32 	%r59, _ZZ8mmkernelE2cc;
	add.s32 	%r60, %r59, %r58;
	ld.shared.f32 	%f100, [%r60];
	fma.rn.f32 	%f118, %f99, %f100, %f118;
	shl.b32 	%r61, %r2, 2;
	cvt.u64.u32 	%rd47, %r61;
	add.s64 	%rd48, %rd46, %rd47;
	ld.global.f32 	%f101, [%rd48];
	fma.rn.f32 	%f119, %f101, %f100, %f119;
$L__BB0_13:
	bar.sync 	0;
	setp.lt.s32 	%p10, %r65, %r27;
	@%p10 bra 	$L__BB0_2;
$L__BB0_14:
	ld.param.u64 	%rd54, [mmkernel_param_0];
	cvta.to.global.u64 	%rd49, %rd54;
	mad.lo.s32 	%r62, %r24, %r3, %r4;
	mul.wide.s32 	%rd50, %r62, 4;
	add.s64 	%rd51, %rd49, %rd50;
	st.global.f32 	[%rd51], %f118;
	add.s32 	%r63, %r3, %r2;
	mad.lo.s32 	%r64, %r24, %r63, %r4;
	mul.wide.s32 	%rd52, %r64, 4;
	add.s64 	%rd53, %rd49, %rd52;
	st.global.f32 	[%rd53], %f119;
	ret;

}


// ===== COMPILED SASS (sm_100) =====

	.target	sm_100

	.elftype	@"ET_EXEC"


//--------------------- .note.nv.tkinfo           --------------------------
	.section	.note.nv.tkinfo,"",@"SHT_NOTE"
	.sectionflags	@"SHF_NOTE_NV_TKINFO"
	.tkinfo
        /*0018*/ 	.word	0x00000002
        /*0030*/ 	.string	""
        /*0030*/ 	.string	"ptxas"
        /*0030*/ 	.string	"Cuda compilation tools, release 13.0, V13.0.88"
        /*0030*/ 	.string	"Build cuda_13.0.r13.0/compiler.36424714_0"
        /*0030*/ 	.string	"-arch sm_100 -m 64 "



//--------------------- .note.nv.cuinfo           --------------------------
	.section	.note.nv.cuinfo,"",@"SHT_NOTE"
	.sectionflags	@"SHF_NOTE_NV_CUINFO"
        /*0018*/ 	.short	0x0002
        /*001a*/ 	.short	0x0064
        /*001c*/ 	.short	0x0082
	.zero		2


//--------------------- .nv.info                  --------------------------
	.section	.nv.info,"",@"SHT_CUDA_INFO"
	.align	4


	//----- nvinfo : EIATTR_REGCOUNT
	.align		4
        /*0000*/ 	.byte	0x04, 0x2f
        /*0002*/ 	.short	(.L_1 - .L_0)
	.align		4
.L_0:
        /*0004*/ 	.word	index@(mmkernel)
        /*0008*/ 	.word	0x00000020


	//----- nvinfo : EIATTR_FRAME_SIZE
	.align		4
.L_1:
        /*000c*/ 	.byte	0x04, 0x11
        /*000e*/ 	.short	(.L_3 - .L_2)
	.align		4
.L_2:
        /*0010*/ 	.word	index@(mmkernel)
        /*0014*/ 	.word	0x00000000


	//----- nvinfo : EIATTR_MIN_STACK_SIZE
	.align		4
.L_3:
        /*0018*/ 	.byte	0x04, 0x12
        /*001a*/ 	.short	(.L_5 - .L_4)
	.align		4
.L_4:
        /*001c*/ 	.word	index@(mmkernel)
        /*0020*/ 	.word	0x00000000
.L_5:


//--------------------- .nv.compat                --------------------------
	.section	.nv.compat,"",@"SHT_CUDA_COMPAT_INFO"
	.align	4
        /*0000*/ 	.byte	0x02, 0x09, 0x00, 0x00, 0x02, 0x02, 0x01, 0x00, 0x02, 0x05, 0x05, 0x00, 0x03, 0x07, 0x01, 0x01
        /*0010*/ 	.byte	0x02, 0x03, 0x00, 0x00, 0x02, 0x06, 0x01, 0x00, 0x04, 0x0b, 0x08, 0x00, 0x09, 0x00, 0x00, 0x00
        /*0020*/ 	.byte	0x00, 0x00, 0x00, 0x00


//--------------------- .nv.info.mmkernel         --------------------------
	.section	.nv.info.mmkernel,"",@"SHT_CUDA_INFO"
	.sectionflags	@""
	.align	4


	//----- nvinfo : EIATTR_CUDA_API_VERSION
	.align		4
        /*0000*/ 	.byte	0x04, 0x37
        /*0002*/ 	.short	(.L_7 - .L_6)
.L_6:
        /*0004*/ 	.word	0x00000082


	//----- nvinfo : EIATTR_KPARAM_INFO
	.align		4
.L_7:
        /*0008*/ 	.byte	0x04, 0x17
        /*000a*/ 	.short	(.L_9 - .L_8)
.L_8:
        /*000c*/ 	.word	0x00000000
        /*0010*/ 	.short	0x0008
        /*0012*/ 	.short	0x002c
        /*0014*/ 	.byte	0x00, 0xf0, 0x11, 0x00


	//----- nvinfo : EIATTR_KPARAM_INFO
	.align		4
.L_9:
        /*0018*/ 	.byte	0x04, 0x17
        /*001a*/ 	.short	(.L_11 - .L_10)
.L_10:
        /*001c*/ 	.word	0x00000000
        /*0020*/ 	.short	0x0007
        /*0022*/ 	.short	0x0028
        /*0024*/ 	.byte	0x00, 0xf0, 0x11, 0x00


	//----- nvinfo : EIATTR_KPARAM_INFO
	.align		4
.L_11:
        /*0028*/ 	.byte	0x04, 0x17
        /*002a*/ 	.short	(.L_13 - .L_12)
.L_12:
        /*002c*/ 	.word	0x00000000
        /*0030*/ 	.short	0x0006
        /*0032*/ 	.short	0x0024
        /*0034*/ 	.byte	0x00, 0xf0, 0x11, 0x00


	//----- nvinfo : EIATTR_KPARAM_INFO
	.align		4
.L_13:
        /*0038*/ 	.byte	0x04, 0x17
        /*003a*/ 	.short	(.L_15 - .L_14)
.L_14:
        /*003c*/ 	.word	0x00000000
        /*0040*/ 	.short	0x0005
        /*0042*/ 	.short	0x0020
        /*0044*/ 	.byte	0x00, 0xf0, 0x11, 0x00


	//----- nvinfo : EIATTR_KPARAM_INFO
	.align		4
.L_15:
        /*0048*/ 	.byte	0x04, 0x17
        /*004a*/ 	.short	(.L_17 - .L_16)
.L_16:
        /*004c*/ 	.word	0x00000000
        /*0050*/ 	.short	0x0004
        /*0052*/ 	.short	0x001c
        /*0054*/ 	.byte	0x00, 0xf0, 0x11, 0x00


	//----- nvinfo : EIATTR_KPARAM_INFO
	.align		4
.L_17:
        /*0058*/ 	.byte	0x04, 0x17
        /*005a*/ 	.short	(.L_19 - .L_18)
.L_18:
        /*005c*/ 	.word	0x00000000
        /*0060*/ 	.short	0x0003
        /*0062*/ 	.short	0x0018
        /*0064*/ 	.byte	0x00, 0xf0, 0x11, 0x00


	//----- nvinfo : EIATTR_KPARAM_INFO
	.align		4
.L_19:
        /*0068*/ 	.byte	0x04, 0x17
        /*006a*/ 	.short	(.L_21 - .L_20)
.L_20:
        /*006c*/ 	.word	0x00000000
        /*0070*/ 	.short	0x0002
        /*0072*/ 	.short	0x0010
        /*0074*/ 	.byte	0x00, 0xf5, 0x21, 0x00


	//----- nvinfo : EIATTR_KPARAM_INFO
	.align		4
.L_21:
        /*0078*/ 	.byte	0x04, 0x17
        /*007a*/ 	.short	(.L_23 - .L_22)
.L_22:
        /*007c*/ 	.word	0x00000000
        /*0080*/ 	.short	0x0001
        /*0082*/ 	.short	0x0008
        /*0084*/ 	.byte	0x00, 0xf5, 0x21, 0x00


	//----- nvinfo : EIATTR_KPARAM_INFO
	.align		4
.L_23:
        /*0088*/ 	.byte	0x04, 0x17
        /*008a*/ 	.short	(.L_25 - .L_24)
.L_24:
        /*008c*/ 	.word	0x00000000
        /*0090*/ 	.short	0x0000
        /*0092*/ 	.short	0x0000
        /*0094*/ 	.byte	0x00, 0xf5, 0x21, 0x00


	//----- nvinfo : EIATTR_SPARSE_MMA_MASK
	.align		4
.L_25:
        /*0098*/ 	.byte	0x03, 0x50
        /*009a*/ 	.short	0x0000


	//----- nvinfo : EIATTR_MAXREG_COUNT
	.align		4
        /*009c*/ 	.byte	0x03, 0x1b
        /*009e*/ 	.short	0x00ff


	//----- nvinfo : EIATTR_NUM_BARRIERS
	.align		4
        /*00a0*/ 	.byte	0x02, 0x4c
        /*00a2*/ 	.byte	0x01
	.zero		1


	//----- nvinfo : EIATTR_MERCURY_ISA_VERSION
	.align		4
        /*00a4*/ 	.byte	0x03, 0x5f
        /*00a6*/ 	.short	0x0101


	//----- nvinfo : EIATTR_VRC_CTA_INIT_COUNT
	.align		4
        /*00a8*/ 	.byte	0x02, 0x4a
	.zero		1
	.zero		1


	//----- nvinfo : EIATTR_EXIT_INSTR_OFFSETS
	.align		4
        /*00ac*/ 	.byte	0x04, 0x1c
        /*00ae*/ 	.short	(.L_27 - .L_26)


	//   ....[0]....
.L_26:
        /*00b0*/ 	.word	0x00000ce0


	//----- nvinfo : EIATTR_CBANK_PARAM_SIZE
	.align		4
.L_27:
        /*00b4*/ 	.byte	0x03, 0x19
        /*00b6*/ 	.short	0x0030


	//----- nvinfo : EIATTR_PARAM_CBANK
	.align		4
        /*00b8*/ 	.byte	0x04, 0x0a
        /*00ba*/ 	.short	(.L_29 - .L_28)
	.align		4
.L_28:
        /*00bc*/ 	.word	index@(.nv.constant0.mmkernel)
        /*00c0*/ 	.short	0x0380
        /*00c2*/ 	.short	0x0030


	//----- nvinfo : EIATTR_SW_WAR
	.align		4
.L_29:
        /*00c4*/ 	.byte	0x04, 0x36
        /*00c6*/ 	.short	(.L_31 - .L_30)
.L_30:
        /*00c8*/ 	.word	0x00000008
.L_31:


//--------------------- .nv.callgraph             --------------------------
	.section	.nv.callgraph,"",@"SHT_CUDA_CALLGRAPH"
	.align	4
	.sectionentsize	8
	.align		4
        /*0000*/ 	.word	0x00000000
	.align		4
        /*0004*/ 	.word	0xffffffff
	.align		4
        /*0008*/ 	.word	0x00000000
	.align		4
        /*000c*/ 	.word	0xfffffffe
	.align		4
        /*0010*/ 	.word	0x00000000
	.align		4
        /*0014*/ 	.word	0xfffffffd
	.align		4
        /*0018*/ 	.word	0x00000000
	.align		4
        /*001c*/ 	.word	0xfffffffc


//--------------------- .text.mmkernel            --------------------------
	.section	.text.mmkernel,"ax",@progbits
	.align	128
        .global         mmkernel
        .type           mmkernel,@function
        .size           mmkernel,(.L_x_8 - mmkernel)
        .other          mmkernel,@"STO_CUDA_ENTRY STV_DEFAULT"
mmkernel:
.text.mmkernel:
[----:B------:R-:W-:Y:S01]  /*0000*/  LDC R1, c[0x0][0x37c] ;  /* 0x0000df00ff017b82 */ /* 0x000fe20000000800 */
[----:B------:R-:W0:Y:S07]  /*0010*/  S2R R0, SR_TID.X ;  /* 0x0000000000007919 */ /* 0x000e2e0000002100 */
[----:B------:R-:W1:Y:S01]  /*0020*/  S2UR UR4, SR_CTAID.X ;  /* 0x00000000000479c3 */ /* 0x000e620000002500 */
[----:B------:R-:W2:Y:S01]  /*0030*/  LDCU UR5, c[0x0][0x3ac] ;  /* 0x00007580ff0577ac */ /* 0x000ea20008000800 */
[----:B------:R-:W-:Y:S01]  /*0040*/  HFMA2 R25, -RZ, RZ, 0, 0 ;  /* 0x00000000ff197431 */ /* 0x000fe200000001ff */
[----:B------:R-:W-:Y:S01]  /*0050*/  MOV R15, RZ ;  /* 0x000000ff000f7202 */ /* 0x000fe20000000f00 */
[----:B------:R-:W3:Y:S04]  /*0060*/  LDCU.64 UR6, c[0x0][0x358] ;  /* 0x00006b00ff0677ac */ /* 0x000ee80008000a00 */
[----:B------:R-:W1:Y:S08]  /*0070*/  LDC R2, c[0x0][0x360] ;  /* 0x0000d800ff027b82 */ /* 0x000e700000000800 */
[----:B------:R-:W4:Y:S01]  /*0080*/  S2UR UR8, SR_CTAID.Y ;  /* 0x00000000000879c3 */ /* 0x000f220000002600 */
[----:B--2---:R-:W-:Y:S01]  /*0090*/  UISETP.GE.AND UP0, UPT, UR5, 0x1, UPT ;  /* 0x000000010500788c */ /* 0x004fe2000bf06270 */
[----:B-1----:R-:W-:-:S05]  /*00a0*/  IMAD R5, R2, UR4, RZ ;  /* 0x0000000402057c24 */ /* 0x002fca000f8e02ff */
[----:B0-----:R-:W-:-:S03]  /*00b0*/  LEA R5, R5, R0, 0x1 ;  /* 0x0000000005057211 */ /* 0x001fc600078e08ff */
[----:B---34-:R-:W-:Y:S05]  /*00c0*/  BRA.U !UP0, `(.L_x_0) ;  /* 0x0000000908e07547 */ /* 0x018fea000b800000 */
[----:B------:R-:W-:Y:S01]  /*00d0*/  LOP3.LUT R6, R2, 0x7, RZ, 0xc0, !PT ;  /* 0x0000000702067812 */ /* 0x000fe200078ec0ff */
[----:B------:R-:W-:Y:S01]  /*00e0*/  IMAD.MOV.U32 R7, RZ, RZ, RZ ;  /* 0x000000ffff077224 */ /* 0x000fe200078e00ff */
[----:B------:R-:W-:Y:S02]  /*00f0*/  MOV R15, RZ ;  /* 0x000000ff000f7202 */ /* 0x000fe40000000f00 */
[----:B------:R-:W-:-:S07]  /*0100*/  MOV R25, RZ ;  /* 0x000000ff00197202 */ /* 0x000fce0000000f00 */
.L_x_6:
[----:B0-----:R-:W0:Y:S01]  /*0110*/  LDC R4, c[0x0][0x3a0] ;  /* 0x0000e800ff047b82 */ /* 0x001e220000000800 */
[----:B------:R-:W-:Y:S01]  /*0120*/  IADD3 R3, PT, PT, R0, R7, RZ ;  /* 0x0000000700037210 */ /* 0x000fe20007ffe0ff */
[----:B------:R-:W1:Y:S06]  /*0130*/  LDCU UR9, c[0x0][0x3ac] ;  /* 0x00007580ff0977ac */ /* 0x000e6c0008000800 */
[----:B------:R-:W2:Y:S01]  /*0140*/  LDC.64 R8, c[0x0][0x390] ;  /* 0x0000e400ff087b82 */ /* 0x000ea20000000a00 */
[----:B0-----:R-:W-:-:S04]  /*0150*/  IMAD R3, R3, R4, UR8 ;  /* 0x0000000803037e24 */ /* 0x001fc8000f8e0204 */
[----:B--2---:R-:W-:-:S06]  /*0160*/  IMAD.WIDE R8, R3, 0x4, R8 ;  /* 0x0000000403087825 */ /* 0x004fcc00078e0208 */
[----:B------:R-:W2:Y:S01]  /*0170*/  LDG.E R8, desc[UR6][R8.64] ;  /* 0x0000000608087981 */ /* 0x000ea2000c1e1900 */
[----:B------:R-:W0:Y:S01]  /*0180*/  S2UR UR5, SR_CgaCtaId ;  /* 0x00000000000579c3 */ /* 0x000e220000008800 */
[----:B------:R-:W-:Y:S01]  /*0190*/  UMOV UR4, 0x400 ;  /* 0x0000040000047882 */ /* 0x000fe20000000000 */
[C---:B------:R-:W-:Y:S02]  /*01a0*/  ISETP.GE.U32.AND P2, PT, R2.reuse, 0x8, PT ;  /* 0x000000080200780c */ /* 0x040fe40003f46070 */
[-C--:B------:R-:W-:Y:S02]  /*01b0*/  MOV R17, R7.reuse ;  /* 0x0000000700117202 */ /* 0x080fe40000000f00 */
[----:B------:R-:W-:Y:S02]  /*01c0*/  IADD3 R7, PT, PT, R2, R7, RZ ;  /* 0x0000000702077210 */ /* 0x000fe40007ffe0ff */
[----:B------:R-:W-:Y:S01]  /*01d0*/  ISETP.NE.AND P1, PT, R6, RZ, PT ;  /* 0x000000ff0600720c */ /* 0x000fe20003f25270 */
[----:B------:R-:W-:Y:S01]  /*01e0*/  IMAD.MOV.U32 R4, RZ, RZ, R17 ;  /* 0x000000ffff047224 */ /* 0x000fe200078e0011 */
[----:B-1----:R-:W-:Y:S01]  /*01f0*/  ISETP.GE.AND P0, PT, R7, UR9, PT ;  /* 0x0000000907007c0c */ /* 0x002fe2000bf06270 */
[----:B0-----:R-:W-:-:S06]  /*0200*/  ULEA UR4, UR5, UR4, 0x18 ;  /* 0x0000000405047291 */ /* 0x001fcc000f8ec0ff */
[----:B------:R-:W-:-:S05]  /*0210*/  LEA R3, R0, UR4, 0x2 ;  /* 0x0000000400037c11 */ /* 0x000fca000f8e10ff */
[----:B--2---:R0:W-:Y:S01]  /*0220*/  STS [R3], R8 ;  /* 0x0000000803007388 */ /* 0x0041e20000000800 */
[----:B------:R-:W-:Y:S06]  /*0230*/  BAR.SYNC.DEFER_BLOCKING 0x0 ;  /* 0x0000000000007b1d */ /* 0x000fec0000010000 */
[----:B------:R-:W-:Y:S05]  /*0240*/  @!P2 BRA `(.L_x_1) ;  /* 0x000000040020a947 */ /* 0x000fea0003800000 */
[----:B------:R-:W1:Y:S01]  /*0250*/  LDC R18, c[0x0][0x39c] ;  /* 0x0000e700ff127b82 */ /* 0x000e620000000800 */
[C---:B0-----:R-:W-:Y:S01]  /*0260*/  LOP3.LUT R3, R2.reuse, 0xfffffff8, RZ, 0xc0, !PT ;  /* 0xfffffff802037812 */ /* 0x041fe200078ec0ff */
[----:B------:R-:W-:Y:S01]  /*0270*/  UIADD3 UR5, UPT, UPT, UR4, 0x10, URZ ;  /* 0x0000001004057890 */ /* 0x000fe2000fffe0ff */
[----:B------:R-:W-:Y:S02]  /*0280*/  MOV R4, R17 ;  /* 0x0000001100047202 */ /* 0x000fe40000000f00 */
[----:B------:R-:W-:Y:S02]  /*0290*/  SHF.L.U32 R19, R2, 0x2, RZ ;  /* 0x0000000202137819 */ /* 0x000fe400000006ff */
[----:B------:R-:W-:Y:S01]  /*02a0*/  IADD3 R3, PT, PT, -R3, RZ, RZ ;  /* 0x000000ff03037210 */ /* 0x000fe20007ffe1ff */
[----:B-1----:R-:W-:-:S07]  /*02b0*/  IMAD R16, R17, R18, R5 ;  /* 0x0000001211107224 */ /* 0x002fce00078e0205 */
.L_x_2:
[----:B------:R-:W0:Y:S01]  /*02c0*/  LDC.64 R28, c[0x0][0x388] ;  /* 0x0000e200ff1c7b82 */ /* 0x000e220000000a00 */
[----:B------:R-:W1:Y:S01]  /*02d0*/  LDS.128 R8, [UR5+-0x10] ;  /* 0xfffff005ff087984 */ /* 0x000e620008000c00 */
[----:B0-----:R-:W-:-:S03]  /*02e0*/  IMAD.WIDE R28, R16, 0x4, R28 ;  /* 0x00000004101c7825 */ /* 0x001fc600078e021c */
[----:B------:R-:W-:Y:S02]  /*02f0*/  IADD3 R20, P2, PT, R28, R19, RZ ;  /* 0x000000131c147210 */ /* 0x000fe40007f5e0ff */
[----:B------:R-:W1:Y:S02]  /*0300*/  LDG.E R24, desc[UR6][R28.64] ;  /* 0x000000061c187981 */ /* 0x000e64000c1e1900 */
[----:B------:R-:W-:-:S06]  /*0310*/  IADD3.X R21, PT, PT, RZ, R29, RZ, P2, !PT ;  /* 0x0000001dff157210 */ /* 0x000fcc00017fe4ff */
[----:B------:R0:W2:Y:S01]  /*0320*/  LDG.E R21, desc[UR6][R20.64] ;  /* 0x0000000614157981 */ /* 0x0000a2000c1e1900 */
[----:B------:R-:W-:-:S03]  /*0330*/  IMAD.WIDE R12, R18, 0x4, R28 ;  /* 0x00000004120c7825 */ /* 0x000fc600078e021c */
[----:B------:R-:W-:Y:S01]  /*0340*/  IADD3 R26, P2, PT, R19, R12, RZ ;  /* 0x0000000c131a7210 */ /* 0x000fe20007f5e0ff */
[----:B------:R-:W-:Y:S02]  /*0350*/  IMAD.WIDE R22, R18, 0x4, R12 ;  /* 0x0000000412167825 */ /* 0x000fe400078e020c */
[----:B------:R1:W3:Y:S02]  /*0360*/  LDG.E R12, desc[UR6][R12.64] ;  /* 0x000000060c0c7981 */ /* 0x0002e4000c1e1900 */
[----:B------:R-:W-:-:S05]  /*0370*/  IMAD.X R27, RZ, RZ, R13, P2 ;  /* 0x000000ffff1b7224 */ /* 0x000fca00010e060d */
[----:B------:R4:W5:Y:S01]  /*0380*/  LDG.E R14, desc[UR6][R26.64] ;  /* 0x000000061a0e7981 */ /* 0x000962000c1e1900 */
[----:B0-----:R-:W-:Y:S01]  /*0390*/  IADD3 R20, P2, PT, R19, R22, RZ ;  /* 0x0000001613147210 */ /* 0x001fe20007f5e0ff */
[----:B-1----:R-:W-:Y:S01]  /*03a0*/  FFMA R13, R24, R8, R25 ;  /* 0x00000008180d7223 */ /* 0x002fe20000000019 */
[----:B------:R-:W-:-:S04]  /*03b0*/  IMAD.WIDE R24, R18, 0x4, R22 ;  /* 0x0000000412187825 */ /* 0x000fc800078e0216 */
[----:B--2---:R-:W-:Y:S01]  /*03c0*/  FFMA R15, R8, R21, R15 ;  /* 0x00000015080f7223 */ /* 0x004fe2000000000f */
[----:B------:R-:W-:Y:S02]  /*03d0*/  IADD3.X R21, PT, PT, RZ, R23, RZ, P2, !PT ;  /* 0x00000017ff157210 */ /* 0x000fe400017fe4ff */
[----:B------:R-:W-:Y:S01]  /*03e0*/  IADD3 R28, P2, PT, R19, R24, RZ ;  /* 0x00000018131c7210 */ /* 0x000fe20007f5e0ff */
[----:B------:R-:W2:Y:S03]  /*03f0*/  LDG.E R23, desc[UR6][R22.64] ;  /* 0x0000000616177981 */ /* 0x000ea6000c1e1900 */
[----:B------:R-:W-:Y:S01]  /*0400*/  IADD3.X R29, PT, PT, RZ, R25, RZ, P2, !PT ;  /* 0x00000019ff1d7210 */ /* 0x000fe200017fe4ff */
[----:B------:R3:W2:Y:S04]  /*0410*/  LDG.E R8, desc[UR6][R20.64] ;  /* 0x0000000614087981 */ /* 0x0006a8000c1e1900 */
[----:B------:R-:W2:Y:S04]  /*0420*/  LDG.E R28, desc[UR6][R28.64] ;  /* 0x000000061c1c7981 */ /* 0x000ea8000c1e1900 */
[----:B------:R0:W2:Y:S01]  /*0430*/  LDG.E R22, desc[UR6][R24.64] ;  /* 0x0000000618167981 */ /* 0x0000a2000c1e1900 */
[----:B----4-:R-:W-:-:S05]  /*0440*/  IMAD.WIDE R26, R18, 0x4, R24 ;  /* 0x00000004121a7825 */ /* 0x010fca00078e0218 */
[----:B------:R1:W4:Y:S01]  /*0450*/  LDG.E R21, desc[UR6][R26.64] ;  /* 0x000000061a157981 */ /* 0x000322000c1e1900 */
[-C--:B---3--:R-:W-:Y:S01]  /*0460*/  FFMA R20, R12, R9.reuse, R13 ;  /* 0x000000090c147223 */ /* 0x088fe2000000000d */
[----:B-----5:R-:W-:Y:S02]  /*0470*/  FFMA R9, R14, R9, R15 ;  /* 0x000000090e097223 */ /* 0x020fe4000000000f */
[----:B------:R-:W4:Y:S01]  /*0480*/  LDS.128 R12, [UR5] ;  /* 0x00000005ff0c7984 */ /* 0x000f220008000c00 */
[----:B0-----:R-:W-:-:S04]  /*0490*/  IMAD.WIDE R24, R18, 0x4, R26 ;  /* 0x0000000412187825 */ /* 0x001fc800078e021a */
[-C--:B--2---:R-:W-:Y:S01]  /*04a0*/  FFMA R23, R23, R10.reuse, R20 ;  /* 0x0000000a17177223 */ /* 0x084fe20000000014 */
[----:B------:R-:W-:Y:S01]  /*04b0*/  FFMA R10, R8, R10, R9 ;  /* 0x0000000a080a7223 */ /* 0x000fe20000000009 */
[----:B------:R-:W-:-:S04]  /*04c0*/  IADD3 R8, P2, PT, R19, R26, RZ ;  /* 0x0000001a13087210 */ /* 0x000fc80007f5e0ff */
[----:B------:R-:W-:Y:S01]  /*04d0*/  IADD3.X R9, PT, PT, RZ, R27, RZ, P2, !PT ;  /* 0x0000001bff097210 */ /* 0x000fe200017fe4ff */
[-C--:B------:R-:W-:Y:S01]  /*04e0*/  FFMA R22, R22, R11.reuse, R23 ;  /* 0x0000000b16167223 */ /* 0x080fe20000000017 */
[----:B------:R-:W-:Y:S01]  /*04f0*/  FFMA R23, R28, R11, R10 ;  /* 0x0000000b1c177223 */ /* 0x000fe2000000000a */
[C---:B-1----:R-:W-:Y:S01]  /*0500*/  IADD3 R26, P2, PT, R19.reuse, R24, RZ ;  /* 0x00000018131a7210 */ /* 0x042fe20007f5e0ff */
[----:B------:R-:W-:Y:S02]  /*0510*/  IMAD.WIDE R28, R18, 0x4, R24 ;  /* 0x00000004121c7825 */ /* 0x000fe400078e0218 */
[----:B------:R-:W2:Y:S01]  /*0520*/  LDG.E R24, desc[UR6][R24.64] ;  /* 0x0000000618187981 */ /* 0x000ea2000c1e1900 */
[----:B------:R-:W-:Y:S02]  /*0530*/  IADD3.X R27, PT, PT, RZ, R25, RZ, P2, !PT ;  /* 0x00000019ff1b7210 */ /* 0x000fe400017fe4ff */
[----:B------:R-:W-:-:S03]  /*0540*/  IADD3 R10, P2, PT, R19, R28, RZ ;  /* 0x0000001c130a7210 */ /* 0x000fc60007f5e0ff */
[----:B------:R-:W3:Y:S04]  /*0550*/  LDG.E R26, desc[UR6][R26.64] ;  /* 0x000000061a1a7981 */ /* 0x000ee8000c1e1900 */
[----:B------:R0:W5:Y:S01]  /*0560*/  LDG.E R25, desc[UR6][R8.64] ;  /* 0x0000000608197981 */ /* 0x000162000c1e1900 */
[----:B------:R-:W-:-:S03]  /*0570*/  IMAD.X R11, RZ, RZ, R29, P2 ;  /* 0x000000ffff0b7224 */ /* 0x000fc600010e061d */
[----:B------:R4:W3:Y:S01]  /*0580*/  LDG.E R27, desc[UR6][R28.64] ;  /* 0x000000061c1b7981 */ /* 0x0008e2000c1e1900 */
[----:B0-----:R-:W-:-:S03]  /*0590*/  IMAD.WIDE R8, R18, 0x4, R28 ;  /* 0x0000000412087825 */ /* 0x001fc600078e021c */
[----:B------:R-:W3:Y:S01]  /*05a0*/  LDG.E R11, desc[UR6][R10.64] ;  /* 0x000000060a0b7981 */ /* 0x000ee2000c1e1900 */
[----:B------:R-:W-:Y:S01]  /*05b0*/  IADD3 R20, P2, PT, R19, R8, RZ ;  /* 0x0000000813147210 */ /* 0x000fe20007f5e0ff */
[----:B----4-:R-:W-:Y:S02]  /*05c0*/  FFMA R29, R21, R12, R22 ;  /* 0x0000000c151d7223 */ /* 0x010fe40000000016 */
[----:B------:R-:W4:Y:S01]  /*05d0*/  LDG.E R22, desc[UR6][R8.64] ;  /* 0x0000000608167981 */ /* 0x000f22000c1e1900 */
[----:B------:R-:W-:-:S05]  /*05e0*/  IADD3.X R21, PT, PT, RZ, R9, RZ, P2, !PT ;  /* 0x00000009ff157210 */ /* 0x000fca00017fe4ff */
[----:B------:R-:W4:Y:S01]  /*05f0*/  LDG.E R20, desc[UR6][R20.64] ;  /* 0x0000000614147981 */ /* 0x000f22000c1e1900 */
[----:B------:R-:W-:-:S04]  /*0600*/  IADD3 R3, PT, PT, R3, 0x8, RZ ;  /* 0x0000000803037810 */ /* 0x000fc80007ffe0ff */
[----:B------:R-:W-:Y:S01]  /*0610*/  ISETP.NE.AND P2, PT, R3, RZ, PT ;  /* 0x000000ff0300720c */ /* 0x000fe20003f45270 */
[----:B------:R-:W-:Y:S01]  /*0620*/  UIADD3 UR5, UPT, UPT, UR5, 0x20, URZ ;  /* 0x0000002005057890 */ /* 0x000fe2000fffe0ff */
[----:B------:R-:W-:Y:S02]  /*0630*/  IADD3 R4, PT, PT, R4, 0x8, RZ ;  /* 0x0000000804047810 */ /* 0x000fe40007ffe0ff */
[----:B------:R-:W-:Y:S01]  /*0640*/  LEA R16, R18, R16, 0x3 ;  /* 0x0000001012107211 */ /* 0x000fe200078e18ff */
[----:B--2---:R-:W-:Y:S01]  /*0650*/  FFMA R24, R24, R13, R29 ;  /* 0x0000000d18187223 */ /* 0x004fe2000000001d */
[----:B-----5:R-:W-:-:S04]  /*0660*/  FFMA R23, R12, R25, R23 ;  /* 0x000000190c177223 */ /* 0x020fc80000000017 */
[----:B---3--:R-:W-:Y:S01]  /*0670*/  FFMA R26, R26, R13, R23 ;  /* 0x0000000d1a1a7223 */ /* 0x008fe20000000017 */
[----:B------:R-:W-:-:S03]  /*0680*/  FFMA R27, R27, R14, R24 ;  /* 0x0000000e1b1b7223 */ /* 0x000fc60000000018 */
[----:B------:R-:W-:Y:S01]  /*0690*/  FFMA R11, R11, R14, R26 ;  /* 0x0000000e0b0b7223 */ /* 0x000fe2000000001a */
[----:B----4-:R-:W-:-:S03]  /*06a0*/  FFMA R25, R22, R15, R27 ;  /* 0x0000000f16197223 */ /* 0x010fc6000000001b */
[----:B------:R-:W-:Y:S01]  /*06b0*/  FFMA R15, R20, R15, R11 ;  /* 0x0000000f140f7223 */ /* 0x000fe2000000000b */
[----:B------:R-:W-:Y:S06]  /*06c0*/  @P2 BRA `(.L_x_2) ;  /* 0xfffffff800fc2947 */ /* 0x000fec000383ffff */
.L_x_1:
[----:B------:R-:W-:Y:S05]  /*06d0*/  @!P1 BRA `(.L_x_3) ;  /* 0x0000000400549947 */ /* 0x000fea0003800000 */
[----:B0-----:R-:W-:Y:S01]  /*06e0*/  VIADD R3, R6, 0xffffffff ;  /* 0xffffffff06037836 */ /* 0x001fe20000000000 */
[----:B------:R-:W-:-:S04]  /*06f0*/  LOP3.LUT P1, R16, R2, 0x3, RZ, 0xc0, !PT ;  /* 0x0000000302107812 */ /* 0x000fc8000782c0ff */
[----:B------:R-:W-:-:S13]  /*0700*/  ISETP.GE.U32.AND P2, PT, R3, 0x3, PT ;  /* 0x000000030300780c */ /* 0x000fda0003f46070 */
[----:B------:R-:W-:Y:S05]  /*0710*/  @!P2 BRA `(.L_x_4) ;  /* 0x00000000009ca947 */ /* 0x000fea0003800000 */
[----:B------:R-:W0:Y:S01]  /*0720*/  LDC R19, c[0x0][0x39c] ;  /* 0x0000e700ff137b82 */ /* 0x000e220000000800 */
[----:B------:R-:W-:-:S07]  /*0730*/  SHF.L.U32 R27, R2, 0x2, RZ ;  /* 0x00000002021b7819 */ /* 0x000fce00000006ff */
[----:B------:R-:W1:Y:S01]  /*0740*/  LDC.64 R28, c[0x0][0x388] ;  /* 0x0000e200ff1c7b82 */ /* 0x000e620000000a00 */
[----:B0-----:R-:W-:-:S04]  /*0750*/  IMAD R3, R4, R19, R5 ;  /* 0x0000001304037224 */ /* 0x001fc800078e0205 */
[----:B-1----:R-:W-:-:S03]  /*0760*/  IMAD.WIDE R28, R3, 0x4, R28 ;  /* 0x00000004031c7825 */ /* 0x002fc600078e021c */
[----:B------:R-:W-:Y:S01]  /*0770*/  IADD3 R8, P2, PT, R27, R28, RZ ;  /* 0x0000001c1b087210 */ /* 0x000fe20007f5e0ff */
[C---:B------:R-:W-:Y:S01]  /*0780*/  IMAD.WIDE R22, R19.reuse, 0x4, R28 ;  /* 0x0000000413167825 */ /* 0x040fe200078e021c */
[----:B------:R-:W2:Y:S02]  /*0790*/  LDG.E R14, desc[UR6][R28.64] ;  /* 0x000000061c0e7981 */ /* 0x000ea4000c1e1900 */
[----:B------:R-:W-:Y:S02]  /*07a0*/  IADD3.X R9, PT, PT, RZ, R29, RZ, P2, !PT ;  /* 0x0000001dff097210 */ /* 0x000fe400017fe4ff */
[----:B------:R0:W3:Y:S01]  /*07b0*/  LDG.E R3, desc[UR6][R22.64] ;  /* 0x0000000616037981 */ /* 0x0000e2000c1e1900 */
[----:B------:R-:W-:Y:S01]  /*07c0*/  IMAD.WIDE R10, R19, 0x4, R22 ;  /* 0x00000004130a7825 */ /* 0x000fe200078e0216 */
[----:B------:R-:W-:Y:S02]  /*07d0*/  IADD3 R12, P3, PT, R27, R22, RZ ;  /* 0x000000161b0c7210 */ /* 0x000fe40007f7e0ff */
[----:B------:R1:W4:Y:S01]  /*07e0*/  LDG.E R8, desc[UR6][R8.64] ;  /* 0x0000000608087981 */ /* 0x000322000c1e1900 */
[----:B------:R-:W-:Y:S01]  /*07f0*/  IMAD.WIDE R18, R19, 0x4, R10 ;  /* 0x0000000413127825 */ /* 0x000fe200078e020a */
[----:B------:R-:W-:-:S02]  /*0800*/  IADD3.X R13, PT, PT, RZ, R23, RZ, P3, !PT ;  /* 0x00000017ff0d7210 */ /* 0x000fc40001ffe4ff */
[C---:B------:R-:W-:Y:S02]  /*0810*/  IADD3 R20, P2, PT, R27.reuse, R10, RZ ;  /* 0x0000000a1b147210 */ /* 0x040fe40007f5e0ff */
[----:B------:R-:W-:Y:S01]  /*0820*/  IADD3 R26, P3, PT, R27, R18, RZ ;  /* 0x000000121b1a7210 */ /* 0x000fe20007f7e0ff */
[----:B------:R5:W4:Y:S01]  /*0830*/  LDG.E R12, desc[UR6][R12.64] ;  /* 0x000000060c0c7981 */ /* 0x000b22000c1e1900 */
[----:B------:R-:W-:-:S03]  /*0840*/  IADD3.X R21, PT, PT, RZ, R11, RZ, P2, !PT ;  /* 0x0000000bff157210 */ /* 0x000fc600017fe4ff */
[----:B------:R-:W-:Y:S01]  /*0850*/  IMAD.X R27, RZ, RZ, R19, P3 ;  /* 0x000000ffff1b7224 */ /* 0x000fe200018e0613 */
[----:B------:R-:W4:Y:S04]  /*0860*/  LDG.E R10, desc[UR6][R10.64] ;  /* 0x000000060a0a7981 */ /* 0x000f28000c1e1900 */
[----:B------:R-:W4:Y:S04]  /*0870*/  LDG.E R20, desc[UR6][R20.64] ;  /* 0x0000000614147981 */ /* 0x000f28000c1e1900 */
[----:B------:R-:W4:Y:S04]  /*0880*/  LDG.E R18, desc[UR6][R18.64] ;  /* 0x0000000612127981 */ /* 0x000f28000c1e1900 */
[----:B------:R-:W4:Y:S01]  /*0890*/  LDG.E R26, desc[UR6][R26.64] ;  /* 0x000000061a1a7981 */ /* 0x000f22000c1e1900 */
[----:B0-----:R-:W-:-:S04]  /*08a0*/  IADD3 R22, PT, PT, R4, -R17, RZ ;  /* 0x8000001104167210 */ /* 0x001fc80007ffe0ff */
[----:B------:R-:W-:-:S05]  /*08b0*/  LEA R22, R22, UR4, 0x2 ;  /* 0x0000000416167c11 */ /* 0x000fca000f8e10ff */
[----:B------:R-:W2:Y:S04]  /*08c0*/  LDS R24, [R22] ;  /* 0x0000000016187984 */ /* 0x000ea80000000800 */
[----:B------:R-:W3:Y:S04]  /*08d0*/  LDS R28, [R22+0x4] ;  /* 0x00000400161c7984 */ /* 0x000ee80000000800 */
[----:B-1----:R-:W0:Y:S04]  /*08e0*/  LDS R9, [R22+0x8] ;  /* 0x0000080016097984 */ /* 0x002e280000000800 */
[----:B-----5:R-:W1:Y:S01]  /*08f0*/  LDS R13, [R22+0xc] ;  /* 0x00000c00160d7984 */ /* 0x020e620000000800 */
[----:B------:R-:W-:Y:S01]  /*0900*/  IADD3 R4, PT, PT, R4, 0x4, RZ ;  /* 0x0000000404047810 */ /* 0x000fe20007ffe0ff */
[----:B--2---:R-:W-:-:S04]  /*0910*/  FFMA R14, R14, R24, R25 ;  /* 0x000000180e0e7223 */ /* 0x004fc80000000019 */
[----:B---3--:R-:W-:Y:S01]  /*0920*/  FFMA R3, R3, R28, R14 ;  /* 0x0000001c03037223 */ /* 0x008fe2000000000e */
[----:B----4-:R-:W-:-:S04]  /*0930*/  FFMA R15, R24, R8, R15 ;  /* 0x00000008180f7223 */ /* 0x010fc8000000000f */
[----:B------:R-:W-:Y:S01]  /*0940*/  FFMA R15, R28, R12, R15 ;  /* 0x0000000c1c0f7223 */ /* 0x000fe2000000000f */
[----:B0-----:R-:W-:-:S03]  /*0950*/  FFMA R3, R10, R9, R3 ;  /* 0x000000090a037223 */ /* 0x001fc60000000003 */
[----:B------:R-:W-:Y:S01]  /*0960*/  FFMA R15, R9, R20, R15 ;  /* 0x00000014090f7223 */ /* 0x000fe2000000000f */
[----:B-1----:R-:W-:-:S03]  /*0970*/  FFMA R25, R18, R13, R3 ;  /* 0x0000000d12197223 */ /* 0x002fc60000000003 */
[----:B------:R-:W-:-:S07]  /*0980*/  FFMA R15, R13, R26, R15 ;  /* 0x0000001a0d0f7223 */ /* 0x000fce000000000f */
.L_x_4:
[----:B------:R-:W-:Y:S05]  /*0990*/  @!P1 BRA `(.L_x_3) ;  /* 0x0000000000a49947 */ /* 0x000fea0003800000 */
[----:B------:R-:W-:Y:S02]  /*09a0*/  ISETP.NE.AND P2, PT, R16, 0x1, PT ;  /* 0x000000011000780c */ /* 0x000fe40003f45270 */
[----:B------:R-:W-:-:S04]  /*09b0*/  LOP3.LUT R3, R2, 0x1, RZ, 0xc0, !PT ;  /* 0x0000000102037812 */ /* 0x000fc800078ec0ff */
[----:B------:R-:W-:-:S07]  /*09c0*/  ISETP.NE.U32.AND P1, PT, R3, 0x1, PT ;  /* 0x000000010300780c */ /* 0x000fce0003f25070 */
[----:B------:R-:W-:Y:S06]  /*09d0*/  @!P2 BRA `(.L_x_5) ;  /* 0x00000000005ca947 */ /* 0x000fec0003800000 */
[----:B------:R-:W0:Y:S01]  /*09e0*/  LDC R11, c[0x0][0x39c] ;  /* 0x0000e700ff0b7b82 */ /* 0x000e220000000800 */
[----:B------:R-:W-:-:S07]  /*09f0*/  SHF.L.U32 R19, R2, 0x2, RZ ;  /* 0x0000000202137819 */ /* 0x000fce00000006ff */
[----:B------:R-:W1:Y:S01]  /*0a00*/  LDC.64 R8, c[0x0][0x388] ;  /* 0x0000e200ff087b82 */ /* 0x000e620000000a00 */
[----:B0-----:R-:W-:-:S04]  /*0a10*/  IMAD R3, R4, R11, R5 ;  /* 0x0000000b04037224 */ /* 0x001fc800078e0205 */
[----:B-1----:R-:W-:-:S03]  /*0a20*/  IMAD.WIDE R8, R3, 0x4, R8 ;  /* 0x0000000403087825 */ /* 0x002fc600078e0208 */
[----:B------:R-:W-:Y:S01]  /*0a30*/  IADD3 R12, P2, PT, R19, R8, RZ ;  /* 0x00000008130c7210 */ /* 0x000fe20007f5e0ff */
[----:B------:R-:W-:Y:S02]  /*0a40*/  IMAD.WIDE R10, R11, 0x4, R8 ;  /* 0x000000040b0a7825 */ /* 0x000fe400078e0208 */
[----:B------:R-:W2:Y:S01]  /*0a50*/  LDG.E R8, desc[UR6][R8.64] ;  /* 0x0000000608087981 */ /* 0x000ea2000c1e1900 */
[----:B------:R-:W-:Y:S02]  /*0a60*/  IADD3.X R13, PT, PT, RZ, R9, RZ, P2, !PT ;  /* 0x00000009ff0d7210 */ /* 0x000fe400017fe4ff */
[----:B------:R-:W-:Y:S02]  /*0a70*/  IADD3 R18, P3, PT, R19, R10, RZ ;  /* 0x0000000a13127210 */ /* 0x000fe40007f7e0ff */
[----:B------:R-:W3:Y:S03]  /*0a80*/  LDG.E R10, desc[UR6][R10.64] ;  /* 0x000000060a0a7981 */ /* 0x000ee6000c1e1900 */
[----:B------:R-:W-:Y:S01]  /*0a90*/  IMAD.X R19, RZ, RZ, R11, P3 ;  /* 0x000000ffff137224 */ /* 0x000fe200018e060b */
[----:B------:R-:W4:Y:S04]  /*0aa0*/  LDG.E R12, desc[UR6][R12.64] ;  /* 0x000000060c0c7981 */ /* 0x000f28000c1e1900 */
[----:B------:R-:W5:Y:S01]  /*0ab0*/  LDG.E R18, desc[UR6][R18.64] ;  /* 0x0000000612127981 */ /* 0x000f62000c1e1900 */
[----:B------:R-:W-:-:S04]  /*0ac0*/  IADD3 R3, PT, PT, R4, -R17, RZ ;  /* 0x8000001104037210 */ /* 0x000fc80007ffe0ff */
[----:B------:R-:W-:-:S05]  /*0ad0*/  LEA R3, R3, UR4, 0x2 ;  /* 0x0000000403037c11 */ /* 0x000fca000f8e10ff */
[----:B------:R-:W2:Y:S04]  /*0ae0*/  LDS R14, [R3] ;  /* 0x00000000030e7984 */ /* 0x000ea80000000800 */
[----:B------:R-:W3:Y:S01]  /*0af0*/  LDS R16, [R3+0x4] ;  /* 0x0000040003107984 */ /* 0x000ee20000000800 */
[----:B------:R-:W-:Y:S01]  /*0b00*/  IADD3 R4, PT, PT, R4, 0x2, RZ ;  /* 0x0000000204047810 */ /* 0x000fe20007ffe0ff */
[----:B--2---:R-:W-:-:S04]  /*0b10*/  FFMA R25, R8, R14, R25 ;  /* 0x0000000e08197223 */ /* 0x004fc80000000019 */
[----:B---3--:R-:W-:Y:S01]  /*0b20*/  FFMA R25, R10, R16, R25 ;  /* 0x000000100a197223 */ /* 0x008fe20000000019 */
[----:B----4-:R-:W-:-:S04]  /*0b30*/  FFMA R15, R14, R12, R15 ;  /* 0x0000000c0e0f7223 */ /* 0x010fc8000000000f */
[----:B-----5:R-:W-:-:S07]  /*0b40*/  FFMA R15, R16, R18, R15 ;  /* 0x00000012100f7223 */ /* 0x020fce000000000f */
.L_x_5:
[----:B------:R-:W-:Y:S05]  /*0b50*/  @P1 BRA `(.L_x_3) ;  /* 0x0000000000341947 */ /* 0x000fea0003800000 */
[----:B------:R-:W0:Y:S01]  /*0b60*/  LDC.64 R8, c[0x0][0x388] ;  /* 0x0000e200ff087b82 */ /* 0x000e220000000a00 */
[----:B------:R-:W1:Y:S02]  /*0b70*/  LDCU UR5, c[0x0][0x39c] ;  /* 0x00007380ff0577ac */ /* 0x000e640008000800 */
[----:B-1----:R-:W-:-:S04]  /*0b80*/  IMAD R3, R4, UR5, R5 ;  /* 0x0000000504037c24 */ /* 0x002fc8000f8e0205 */
[----:B0-----:R-:W-:-:S03]  /*0b90*/  IMAD.WIDE R8, R3, 0x4, R8 ;  /* 0x0000000403087825 */ /* 0x001fc600078e0208 */
[----:B------:R-:W-:-:S03]  /*0ba0*/  LEA R10, P1, R2, R8, 0x2 ;  /* 0x00000008020a7211 */ /* 0x000fc600078210ff */
[----:B------:R-:W2:Y:S01]  /*0bb0*/  LDG.E R8, desc[UR6][R8.64] ;  /* 0x0000000608087981 */ /* 0x000ea2000c1e1900 */
[----:B------:R-:W-:-:S05]  /*0bc0*/  IADD3.X R11, PT, PT, RZ, R9, RZ, P1, !PT ;  /* 0x00000009ff0b7210 */ /* 0x000fca0000ffe4ff */
[----:B------:R-:W3:Y:S01]  /*0bd0*/  LDG.E R10, desc[UR6][R10.64] ;  /* 0x000000060a0a7981 */ /* 0x000ee2000c1e1900 */
[----:B------:R-:W-:-:S04]  /*0be0*/  IADD3 R4, PT, PT, R4, -R17, RZ ;  /* 0x8000001104047210 */ /* 0x000fc80007ffe0ff */
[----:B------:R-:W-:-:S06]  /*0bf0*/  LEA R4, R4, UR4, 0x2 ;  /* 0x0000000404047c11 */ /* 0x000fcc000f8e10ff */
[----:B------:R-:W2:Y:S02]  /*0c00*/  LDS R4, [R4] ;  /* 0x0000000004047984 */ /* 0x000ea40000000800 */
[----:B--2---:R-:W-:Y:S01]  /*0c10*/  FFMA R25, R8, R4, R25 ;  /* 0x0000000408197223 */ /* 0x004fe20000000019 */
[----:B---3--:R-:W-:-:S07]  /*0c20*/  FFMA R15, R4, R10, R15 ;  /* 0x0000000a040f7223 */ /* 0x008fce000000000f */
.L_x_3:
[----:B------:R-:W-:Y:S06]  /*0c30*/  BAR.SYNC.DEFER_BLOCKING 0x0 ;  /* 0x0000000000007b1d */ /* 0x000fec0000010000 */
[----:B------:R-:W-:Y:S05]  /*0c40*/  @!P0 BRA `(.L_x_6) ;  /* 0xfffffff400308947 */ /* 0x000fea000383ffff */
.L_x_0:
[----:B------:R-:W0:Y:S01]  /*0c50*/  LDC R0, c[0x0][0x398] ;  /* 0x0000e600ff007b82 */ /* 0x000e220000000800 */
[----:B------:R-:W-:-:S07]  /*0c60*/  IADD3 R2, PT, PT, R5, R2, RZ ;  /* 0x0000000205027210 */ /* 0x000fce0007ffe0ff */
[----:B------:R-:W1:Y:S01]  /*0c70*/  LDC.64 R6, c[0x0][0x380] ;  /* 0x0000e000ff067b82 */ /* 0x000e620000000a00 */
[-C--:B0-----:R-:W-:Y:S02]  /*0c80*/  IMAD R3, R5, R0.reuse, UR8 ;  /* 0x0000000805037e24 */ /* 0x081fe4000f8e0200 */
[----:B------:R-:W-:Y:S02]  /*0c90*/  IMAD R5, R2, R0, UR8 ;  /* 0x0000000802057e24 */ /* 0x000fe4000f8e0200 */
[----:B-1----:R-:W-:-:S04]  /*0ca0*/  IMAD.WIDE R2, R3, 0x4, R6 ;  /* 0x0000000403027825 */ /* 0x002fc800078e0206 */
[----:B------:R-:W-:Y:S01]  /*0cb0*/  IMAD.WIDE R4, R5, 0x4, R6 ;  /* 0x0000000405047825 */ /* 0x000fe200078e0206 */
[----:B------:R-:W-:Y:S04]  /*0cc0*/  STG.E desc[UR6][R2.64], R25 ;  /* 0x0000001902007986 */ /* 0x000fe8000c101906 */
[----:B------:R-:W-:Y:S01]  /*0cd0*/  STG.E desc[UR6][R4.64], R15 ;  /* 0x0000000f04007986 */ /* 0x000fe2000c101906 */
[----:B------:R-:W-:Y:S05]  /*0ce0*/  EXIT ;  /* 0x000000000000794d */ /* 0x000fea0003800000 */
.L_x_7:
[----:B------:R-:W-:-:S00]  /*0cf0*/  BRA `(.L_x_7) ;  /* 0xfffffffc00fc7947 */ /* 0x000fc0000383ffff */
[----:B------:R-:W-:-:S00]  /*0d00*/  NOP ;  /* 0x0000000000007918 */ /* 0x000fc00000000000 */
[----:B------:R-:W-:-:S00]  /*0d10*/  NOP ;  /* 0x0000000000007918 */ /* 0x000fc00000000000 */
[----:B------:R-:W-:-:S00]  /*0d20*/  NOP ;  /* 0x0000000000007918 */ /* 0x000fc00000000000 */
[----:B------:R-:W-:-:S00]  /*0d30*/  NOP ;  /* 0x0000000000007918 */ /* 0x000fc00000000000 */
[----:B------:R-:W-:-:S00]  /*0d40*/  NOP ;  /* 0x0000000000007918 */ /* 0x000fc00000000000 */
[----:B------:R-:W-:-:S00]  /*0d50*/  NOP ;  /* 0x0000000000007918 */ /* 0x000fc00000000000 */
[----:B------:R-:W-:-:S00]  /*0d60*/  NOP ;  /* 0x0000000000007918 */ /* 0x000fc00000000000 */
[----:B------:R-:W-:-:S00]  /*0d70*/  NOP ;  /* 0x0000000000007918 */ /* 0x000fc00000000000 */
.L_x_8:


//--------------------- .nv.shared.mmkernel       --------------------------
	.section	.nv.shared.mmkernel,"aw",@nobits
	.sectionflags	@""
	.align	4
.nv.shared.mmkernel:
	.zero		3072


//--------------------- .nv.shared.reserved.0     --------------------------
	.section	.nv.shared.reserved.0,"aw",@nobits
	.weak		__nv_reservedSMEM_offset_0_alias
	.size		__nv_reservedSMEM_offset_0_alias, 0, 64
	.other		__nv_reservedSMEM_offset_0_alias,@"STO_CUDA_RESERVED_SHARED STV_DEFAULT"
__nv_reservedSMEM_offset_0_alias:
	.zero		0
	.zero		64


//--------------------- .nv.constant0.mmkernel    --------------------------
	.section	.nv.constant0.mmkernel,"a",@progbits
	.sectionflags	@""
	.align	4
.nv.constant0.mmkernel:
	.zero		944


//--------------------- SYMBOLS --------------------------

	.type		.nv.reservedSmem.offset0,@object
	.size		.nv.reservedSmem.offset0,0x4
	.type		.nv.reservedSmem.cap,@object
	.size		.nv.reservedSmem.cap,0x4
